	.headerflags	@"EF_CUDA_TEXMODE_UNIFIED EF_CUDA_64BIT_ADDRESS EF_CUDA_ACCELERATORS EF_CUDA_SM90 EF_CUDA_VIRTUAL_SM(EF_CUDA_SM90)"
	.elftype	@"ET_EXEC"


//--------------------- .nv.info                  --------------------------
	.section	.nv.info,"",@"SHT_CUDA_INFO"
	.align	4


	//----- nvinfo : EIATTR_REGCOUNT
	.align		4
        /*0000*/ 	.byte	0x04, 0x2f
        /*0002*/ 	.short	(.L_1 - .L_0)
	.align		4
.L_0:
        /*0004*/ 	.word	index@(triton_poi_fused_add_1)
        /*0008*/ 	.word	0x0000000a


	//----- nvinfo : EIATTR_MIN_STACK_SIZE
	.align		4
.L_1:
        /*000c*/ 	.byte	0x04, 0x12
        /*000e*/ 	.short	(.L_3 - .L_2)
	.align		4
.L_2:
        /*0010*/ 	.word	index@(triton_poi_fused_add_1)
        /*0014*/ 	.word	0x00000000


	//----- nvinfo : EIATTR_FRAME_SIZE
	.align		4
.L_3:
        /*0018*/ 	.byte	0x04, 0x11
        /*001a*/ 	.short	(.L_5 - .L_4)
	.align		4
.L_4:
        /*001c*/ 	.word	index@(triton_poi_fused_add_1)
        /*0020*/ 	.word	0x00000000


	//----- nvinfo : EIATTR_MIN_STACK_SIZE
	.align		4
.L_5:
        /*0024*/ 	.byte	0x04, 0x12
        /*0026*/ 	.short	(.L_7 - .L_6)
	.align		4
.L_6:
        /*0028*/ 	.word	index@(triton_poi_fused_add_1)
        /*002c*/ 	.word	0x00000000
.L_7:


//--------------------- .nv.info.triton_poi_fused_add_1 --------------------------
	.section	.nv.info.triton_poi_fused_add_1,"",@"SHT_CUDA_INFO"
	.sectionflags	@""
	.align	4


	//----- nvinfo : EIATTR_CUDA_API_VERSION
	.align		4
        /*0000*/ 	.byte	0x04, 0x37
        /*0002*/ 	.short	(.L_9 - .L_8)
.L_8:
        /*0004*/ 	.word	0x0000007c


	//----- nvinfo : EIATTR_KPARAM_INFO
	.align		4
.L_9:
        /*0008*/ 	.byte	0x04, 0x17
        /*000a*/ 	.short	(.L_11 - .L_10)
.L_10:
        /*000c*/ 	.word	0x00000000
        /*0010*/ 	.short	0x0002
        /*0012*/ 	.short	0x0010
        /*0014*/ 	.byte	0x00, 0xf0, 0x11, 0x00


	//----- nvinfo : EIATTR_KPARAM_INFO
	.align		4
.L_11:
        /*0018*/ 	.byte	0x04, 0x17
        /*001a*/ 	.short	(.L_13 - .L_12)
.L_12:
        /*001c*/ 	.word	0x00000000
        /*0020*/ 	.short	0x0001
        /*0022*/ 	.short	0x0008
        /*0024*/ 	.byte	0x00, 0xf4, 0x21, 0x00


	//----- nvinfo : EIATTR_KPARAM_INFO
	.align		4
.L_13:
        /*0028*/ 	.byte	0x04, 0x17
        /*002a*/ 	.short	(.L_15 - .L_14)
.L_14:
        /*002c*/ 	.word	0x00000000
        /*0030*/ 	.short	0x0000
        /*0032*/ 	.short	0x0000
        /*0034*/ 	.byte	0x00, 0xf4, 0x21, 0x00


	//----- nvinfo : EIATTR_SPARSE_MMA_MASK
	.align		4
.L_15:
        /*0038*/ 	.byte	0x03, 0x50
        /*003a*/ 	.short	0x0000


	//----- nvinfo : EIATTR_MAXREG_COUNT
	.align		4
        /*003c*/ 	.byte	0x03, 0x1b
        /*003e*/ 	.short	0x00ff


	//----- nvinfo : EIATTR_EXIT_INSTR_OFFSETS
	.align		4
        /*0040*/ 	.byte	0x04, 0x1c
        /*0042*/ 	.short	(.L_17 - .L_16)


	//   ....[0]....
.L_16:
        /*0044*/ 	.word	0x00000100


	//   ....[1]....
        /*0048*/ 	.word	0x00000120


	//----- nvinfo : EIATTR_REQNTID
	.align		4
.L_17:
        /*004c*/ 	.byte	0x04, 0x10
        /*004e*/ 	.short	(.L_19 - .L_18)
.L_18:
        /*0050*/ 	.word	0x00000080
        /*0054*/ 	.word	0x00000001
        /*0058*/ 	.word	0x00000001


	//----- nvinfo : EIATTR_CBANK_PARAM_SIZE
	.align		4
.L_19:
        /*005c*/ 	.byte	0x03, 0x19
        /*005e*/ 	.short	0x0014


	//----- nvinfo : EIATTR_PARAM_CBANK
	.align		4
        /*0060*/ 	.byte	0x04, 0x0a
        /*0062*/ 	.short	(.L_21 - .L_20)
	.align		4
.L_20:
        /*0064*/ 	.word	index@(.nv.constant0.triton_poi_fused_add_1)
        /*0068*/ 	.short	0x0210
        /*006a*/ 	.short	0x0014


	//----- nvinfo : EIATTR_SW_WAR
	.align		4
.L_21:
        /*006c*/ 	.byte	0x04, 0x36
        /*006e*/ 	.short	(.L_23 - .L_22)
.L_22:
        /*0070*/ 	.word	0x00000008
.L_23:


//--------------------- .nv.callgraph             --------------------------
	.section	.nv.callgraph,"",@"SHT_CUDA_CALLGRAPH"
	.align	4
	.sectionentsize	8
	.align		4
        /*0000*/ 	.word	0x00000000
	.align		4
        /*0004*/ 	.word	0xffffffff
	.align		4
        /*0008*/ 	.word	0x00000000
	.align		4
        /*000c*/ 	.word	0xfffffffe
	.align		4
        /*0010*/ 	.word	0x00000000
	.align		4
        /*0014*/ 	.word	0xfffffffd
	.align		4
        /*0018*/ 	.word	0x00000000
	.align		4
        /*001c*/ 	.word	0xfffffffc


//--------------------- .text.triton_poi_fused_add_1 --------------------------
	.section	.text.triton_poi_fused_add_1,"ax",@progbits
	.align	128
        .global         triton_poi_fused_add_1
        .type           triton_poi_fused_add_1,@function
        .size           triton_poi_fused_add_1,(.L_x_1 - triton_poi_fused_add_1)
        .other          triton_poi_fused_add_1,@"STO_CUDA_ENTRY STV_DEFAULT"
triton_poi_fused_add_1:
.text.triton_poi_fused_add_1:
[----:B------:R-:W0:Y:S02]  /*0000*/  LDC R1, c[0x0][0x28] ;  /* 0x00000a00ff017b82 */ /* 0x000e240000000800 */
[----:B------:R-:W1:Y:S01]  /*0010*/  S2R R0, SR_TID.X ;  /* 0x0000000000007919 */ /* 0x000e620000002100 */
[----:B------:R-:W2:Y:S01]  /*0020*/  LDC.64 R4, c[0x0][0x218] ;  /* 0x00008600ff047b82 */ /* 0x000ea20000000a00 */
[----:B------:R-:W-:Y:S01]  /*0030*/  ULDC.64 UR4, c[0x0][0x208] ;  /* 0x0000820000047ab9 */ /* 0x000fe20000000a00 */
[----:B------:R-:W3:Y:S06]  /*0040*/  S2R R7, SR_CTAID.X ;  /* 0x0000000000077919 */ /* 0x000eec0000002500 */
[----:B------:R-:W4:Y:S01]  /*0050*/  LDC.64 R2, c[0x0][0x210] ;  /* 0x00008400ff027b82 */ /* 0x000f220000000a00 */
[----:B-1----:R-:W-:-:S04]  /*0060*/  LOP3.LUT R0, R0, 0x7f, RZ, 0xc0, !PT ;  /* 0x0000007f00007812 */ /* 0x002fc800078ec0ff */
[----:B---3--:R-:W-:Y:S02]  /*0070*/  LEA R7, R7, R0, 0x7 ;  /* 0x0000000007077211 */ /* 0x008fe400078e38ff */
[----:B------:R-:W-:Y:S02]  /*0080*/  MOV R0, RZ ;  /* 0x000000ff00007202 */ /* 0x000fe40000000f00 */
[C---:B------:R-:W-:Y:S01]  /*0090*/  ISETP.GE.AND P0, PT, R7.reuse, 0x400, PT ;  /* 0x000004000700780c */ /* 0x040fe20003f06270 */
[----:B--2---:R-:W-:-:S04]  /*00a0*/  IMAD.WIDE R4, R7, 0x4, R4 ;  /* 0x0000000407047825 */ /* 0x004fc800078e0204 */
[----:B----4-:R-:W-:Y:S01]  /*00b0*/  IMAD.WIDE R2, R7, 0x4, R2 ;  /* 0x0000000407027825 */ /* 0x010fe200078e0202 */
[----:B------:R-:W-:-:S07]  /*00c0*/  HFMA2.MMA R7, -RZ, RZ, 0, 0 ;  /* 0x00000000ff077435 */ /* 0x000fce00000001ff */
[----:B------:R-:W2:Y:S04]  /*00d0*/  @!P0 LDG.E R0, desc[UR4][R2.64] ;  /* 0x0000000402008981 */ /* 0x000ea8000c1e1900 */
[----:B------:R-:W2:Y:S02]  /*00e0*/  @!P0 LDG.E R7, desc[UR4][R4.64] ;  /* 0x0000000404078981 */ /* 0x000ea4000c1e1900 */
[----:B--2---:R-:W-:Y:S01]  /*00f0*/  FADD R7, R7, R0 ;  /* 0x0000000007077221 */ /* 0x004fe20000000000 */
[----:B------:R-:W-:Y:S06]  /*0100*/  @P0 EXIT ;  /* 0x000000000000094d */ /* 0x000fec0003800000 */
[----:B------:R-:W-:Y:S01]  /*0110*/  STG.E desc[UR4][R2.64], R7 ;  /* 0x0000000702007986 */ /* 0x000fe2000c101904 */
[----:B------:R-:W-:Y:S05]  /*0120*/  EXIT ;  /* 0x000000000000794d */ /* 0x000fea0003800000 */
.L_x_0:
[----:B------:R-:W-:-:S00]  /*0130*/  BRA `(.L_x_0) ;  /* 0xfffffffc00fc7947 */ /* 0x000fc0000383ffff */
[----:B------:R-:W-:-:S00]  /*0140*/  NOP ;  /* 0x0000000000007918 */ /* 0x000fc00000000000 */
        /* <DEDUP_REMOVED lines=11> */
.L_x_1:


//--------------------- .nv.constant0.triton_poi_fused_add_1 --------------------------
	.section	.nv.constant0.triton_poi_fused_add_1,"a",@progbits
	.sectionflags	@""
	.align	4
.nv.constant0.triton_poi_fused_add_1:
	.zero		548
